//
// Generated by NVIDIA NVVM Compiler
//
// Compiler Build ID: CL-36424714
// Cuda compilation tools, release 13.0, V13.0.88
// Based on NVVM 20.0.0
//

.version 9.0
.target sm_100
.address_size 64

	// .globl	_Z12AddVectorGpuPfS_S_i

.visible .entry _Z12AddVectorGpuPfS_S_i(
	.param .u64 .ptr .align 1 _Z12AddVectorGpuPfS_S_i_param_0,
	.param .u64 .ptr .align 1 _Z12AddVectorGpuPfS_S_i_param_1,
	.param .u64 .ptr .align 1 _Z12AddVectorGpuPfS_S_i_param_2,
	.param .u32 _Z12AddVectorGpuPfS_S_i_param_3
)
{
	.reg .pred 	%p<2>;
	.reg .b32 	%r<6>;
	.reg .b32 	%f<4>;
	.reg .b64 	%rd<11>;

	ld.param.u64 	%rd1, [_Z12AddVectorGpuPfS_S_i_param_0];
	ld.param.u64 	%rd2, [_Z12AddVectorGpuPfS_S_i_param_1];
	ld.param.u64 	%rd3, [_Z12AddVectorGpuPfS_S_i_param_2];
	ld.param.u32 	%r2, [_Z12AddVectorGpuPfS_S_i_param_3];
	mov.u32 	%r3, %ctaid.x;
	mov.u32 	%r4, %ntid.x;
	mov.u32 	%r5, %tid.x;
	mad.lo.s32 	%r1, %r3, %r4, %r5;
	setp.ge.s32 	%p1, %r1, %r2;
	@%p1 bra 	$L__BB0_2;
	cvta.to.global.u64 	%rd4, %rd1;
	cvta.to.global.u64 	%rd5, %rd2;
	cvta.to.global.u64 	%rd6, %rd3;
	mul.wide.s32 	%rd7, %r1, 4;
	add.s64 	%rd8, %rd4, %rd7;
	ld.global.f32 	%f1, [%rd8];
	add.s64 	%rd9, %rd5, %rd7;
	ld.global.f32 	%f2, [%rd9];
	add.f32 	%f3, %f1, %f2;
	add.s64 	%rd10, %rd6, %rd7;
	st.global.f32 	[%rd10], %f3;
$L__BB0_2:
	ret;

}


// ===== COMPILED SASS (sm_100) =====

	.target	sm_100

	.elftype	@"ET_EXEC"


//--------------------- .note.nv.tkinfo           --------------------------
	.section	.note.nv.tkinfo,"",@"SHT_NOTE"
	.sectionflags	@"SHF_NOTE_NV_TKINFO"
	.tkinfo
        /*0018*/ 	.word	0x00000002
        /*0030*/ 	.string	""
        /*0030*/ 	.string	"ptxas"
        /*0030*/ 	.string	"Cuda compilation tools, release 13.0, V13.0.88"
        /*0030*/ 	.string	"Build cuda_13.0.r13.0/compiler.36424714_0"
        /*0030*/ 	.string	"-arch sm_100 -m 64 "



//--------------------- .note.nv.cuinfo           --------------------------
	.section	.note.nv.cuinfo,"",@"SHT_NOTE"
	.sectionflags	@"SHF_NOTE_NV_CUINFO"
        /*0018*/ 	.short	0x0002
        /*001a*/ 	.short	0x0064
        /*001c*/ 	.short	0x0082
	.zero		2


//--------------------- .nv.info                  --------------------------
	.section	.nv.info,"",@"SHT_CUDA_INFO"
	.align	4


	//----- nvinfo : EIATTR_REGCOUNT
	.align		4
        /*0000*/ 	.byte	0x04, 0x2f
        /*0002*/ 	.short	(.L_1 - .L_0)
	.align		4
.L_0:
        /*0004*/ 	.word	index@(_Z12AddVectorGpuPfS_S_i)
        /*0008*/ 	.word	0x0000000c


	//----- nvinfo : EIATTR_FRAME_SIZE
	.align		4
.L_1:
        /*000c*/ 	.byte	0x04, 0x11
        /*000e*/ 	.short	(.L_3 - .L_2)
	.align		4
.L_2:
        /*0010*/ 	.word	index@(_Z12AddVectorGpuPfS_S_i)
        /*0014*/ 	.word	0x00000000


	//----- nvinfo : EIATTR_MIN_STACK_SIZE
	.align		4
.L_3:
        /*0018*/ 	.byte	0x04, 0x12
        /*001a*/ 	.short	(.L_5 - .L_4)
	.align		4
.L_4:
        /*001c*/ 	.word	index@(_Z12AddVectorGpuPfS_S_i)
        /*0020*/ 	.word	0x00000000
.L_5:


//--------------------- .nv.compat                --------------------------
	.section	.nv.compat,"",@"SHT_CUDA_COMPAT_INFO"
	.align	4
        /*0000*/ 	.byte	0x02, 0x09, 0x00, 0x00, 0x02, 0x02, 0x01, 0x00, 0x02, 0x05, 0x05, 0x00, 0x03, 0x07, 0x01, 0x01
        /*0010*/ 	.byte	0x02, 0x03, 0x00, 0x00, 0x02, 0x06, 0x01, 0x00, 0x04, 0x0b, 0x08, 0x00, 0x09, 0x00, 0x00, 0x00
        /*0020*/ 	.byte	0x00, 0x00, 0x00, 0x00


//--------------------- .nv.info._Z12AddVectorGpuPfS_S_i --------------------------
	.section	.nv.info._Z12AddVectorGpuPfS_S_i,"",@"SHT_CUDA_INFO"
	.sectionflags	@""
	.align	4


	//----- nvinfo : EIATTR_CUDA_API_VERSION
	.align		4
        /*0000*/ 	.byte	0x04, 0x37
        /*0002*/ 	.short	(.L_7 - .L_6)
.L_6:
        /*0004*/ 	.word	0x00000082


	//----- nvinfo : EIATTR_KPARAM_INFO
	.align		4
.L_7:
        /*0008*/ 	.byte	0x04, 0x17
        /*000a*/ 	.short	(.L_9 - .L_8)
.L_8:
        /*000c*/ 	.word	0x00000000
        /*0010*/ 	.short	0x0003
        /*0012*/ 	.short	0x0018
        /*0014*/ 	.byte	0x00, 0xf0, 0x11, 0x00


	//----- nvinfo : EIATTR_KPARAM_INFO
	.align		4
.L_9:
        /*0018*/ 	.byte	0x04, 0x17
        /*001a*/ 	.short	(.L_11 - .L_10)
.L_10:
        /*001c*/ 	.word	0x00000000
        /*0020*/ 	.short	0x0002
        /*0022*/ 	.short	0x0010
        /*0024*/ 	.byte	0x00, 0xf5, 0x21, 0x00


	//----- nvinfo : EIATTR_KPARAM_INFO
	.align		4
.L_11:
        /*0028*/ 	.byte	0x04, 0x17
        /*002a*/ 	.short	(.L_13 - .L_12)
.L_12:
        /*002c*/ 	.word	0x00000000
        /*0030*/ 	.short	0x0001
        /*0032*/ 	.short	0x0008
        /*0034*/ 	.byte	0x00, 0xf5, 0x21, 0x00


	//----- nvinfo : EIATTR_KPARAM_INFO
	.align		4
.L_13:
        /*0038*/ 	.byte	0x04, 0x17
        /*003a*/ 	.short	(.L_15 - .L_14)
.L_14:
        /*003c*/ 	.word	0x00000000
        /*0040*/ 	.short	0x0000
        /*0042*/ 	.short	0x0000
        /*0044*/ 	.byte	0x00, 0xf5, 0x21, 0x00


	//----- nvinfo : EIATTR_SPARSE_MMA_MASK
	.align		4
.L_15:
        /*0048*/ 	.byte	0x03, 0x50
        /*004a*/ 	.short	0x0000


	//----- nvinfo : EIATTR_MAXREG_COUNT
	.align		4
        /*004c*/ 	.byte	0x03, 0x1b
        /*004e*/ 	.short	0x00ff


	//----- nvinfo : EIATTR_MERCURY_ISA_VERSION
	.align		4
        /*0050*/ 	.byte	0x03, 0x5f
        /*0052*/ 	.short	0x0101


	//----- nvinfo : EIATTR_VRC_CTA_INIT_COUNT
	.align		4
        /*0054*/ 	.byte	0x02, 0x4a
	.zero		1
	.zero		1


	//----- nvinfo : EIATTR_EXIT_INSTR_OFFSETS
	.align		4
        /*0058*/ 	.byte	0x04, 0x1c
        /*005a*/ 	.short	(.L_17 - .L_16)


	//   ....[0]....
.L_16:
        /*005c*/ 	.word	0x00000070


	//   ....[1]....
        /*0060*/ 	.word	0x00000130


	//----- nvinfo : EIATTR_CBANK_PARAM_SIZE
	.align		4
.L_17:
        /*0064*/ 	.byte	0x03, 0x19
        /*0066*/ 	.short	0x001c


	//----- nvinfo : EIATTR_PARAM_CBANK
	.align		4
        /*0068*/ 	.byte	0x04, 0x0a
        /*006a*/ 	.short	(.L_19 - .L_18)
	.align		4
.L_18:
        /*006c*/ 	.word	index@(.nv.constant0._Z12AddVectorGpuPfS_S_i)
        /*0070*/ 	.short	0x0380
        /*0072*/ 	.short	0x001c


	//----- nvinfo : EIATTR_SW_WAR
	.align		4
.L_19:
        /*0074*/ 	.byte	0x04, 0x36
        /*0076*/ 	.short	(.L_21 - .L_20)
.L_20:
        /*0078*/ 	.word	0x00000008
.L_21:


//--------------------- .nv.callgraph             --------------------------
	.section	.nv.callgraph,"",@"SHT_CUDA_CALLGRAPH"
	.align	4
	.sectionentsize	8
	.align		4
        /*0000*/ 	.word	0x00000000
	.align		4
        /*0004*/ 	.word	0xffffffff
	.align		4
        /*0008*/ 	.word	0x00000000
	.align		4
        /*000c*/ 	.word	0xfffffffe
	.align		4
        /*0010*/ 	.word	0x00000000
	.align		4
        /*0014*/ 	.word	0xfffffffd
	.align		4
        /*0018*/ 	.word	0x00000000
	.align		4
        /*001c*/ 	.word	0xfffffffc


//--------------------- .text._Z12AddVectorGpuPfS_S_i --------------------------
	.section	.text._Z12AddVectorGpuPfS_S_i,"ax",@progbits
	.align	128
        .global         _Z12AddVectorGpuPfS_S_i
        .type           _Z12AddVectorGpuPfS_S_i,@function
        .size           _Z12AddVectorGpuPfS_S_i,(.L_x_1 - _Z12AddVectorGpuPfS_S_i)
        .other          _Z12AddVectorGpuPfS_S_i,@"STO_CUDA_ENTRY STV_DEFAULT"
_Z12AddVectorGpuPfS_S_i:
.text._Z12AddVectorGpuPfS_S_i:
[----:B------:R-:W-:Y:S01]  /*0000*/  LDC R1, c[0x0][0x37c] ;  /* 0x0000df00ff017b82 */ /* 0x000fe20000000800 */
[----:B------:R-:W0:Y:S07]  /*0010*/  S2R R0, SR_TID.X ;  /* 0x0000000000007919 */ /* 0x000e2e0000002100 */
[----:B------:R-:W0:Y:S01]  /*0020*/  S2UR UR4, SR_CTAID.X ;  /* 0x00000000000479c3 */ /* 0x000e220000002500 */
[----:B------:R-:W1:Y:S07]  /*0030*/  LDCU UR5, c[0x0][0x398] ;  /* 0x00007300ff0577ac */ /* 0x000e6e0008000800 */
[----:B------:R-:W0:Y:S02]  /*0040*/  LDC R9, c[0x0][0x360] ;  /* 0x0000d800ff097b82 */ /* 0x000e240000000800 */
[----:B0-----:R-:W-:-:S05]  /*0050*/  IMAD R9, R9, UR4, R0 ;  /* 0x0000000409097c24 */ /* 0x001fca000f8e0200 */
[----:B-1----:R-:W-:-:S13]  /*0060*/  ISETP.GE.AND P0, PT, R9, UR5, PT ;  /* 0x0000000509007c0c */ /* 0x002fda000bf06270 */
[----:B------:R-:W-:Y:S05]  /*0070*/  @P0 EXIT ;  /* 0x000000000000094d */ /* 0x000fea0003800000 */
[----:B------:R-:W0:Y:S01]  /*0080*/  LDC.64 R2, c[0x0][0x380] ;  /* 0x0000e000ff027b82 */ /* 0x000e220000000a00 */
[----:B------:R-:W1:Y:S07]  /*0090*/  LDCU.64 UR4, c[0x0][0x358] ;  /* 0x00006b00ff0477ac */ /* 0x000e6e0008000a00 */
[----:B------:R-:W2:Y:S08]  /*00a0*/  LDC.64 R4, c[0x0][0x388] ;  /* 0x0000e200ff047b82 */ /* 0x000eb00000000a00 */
[----:B------:R-:W3:Y:S01]  /*00b0*/  LDC.64 R6, c[0x0][0x390] ;  /* 0x0000e400ff067b82 */ /* 0x000ee20000000a00 */
[----:B0-----:R-:W-:-:S06]  /*00c0*/  IMAD.WIDE R2, R9, 0x4, R2 ;  /* 0x0000000409027825 */ /* 0x001fcc00078e0202 */
[----:B-1----:R-:W4:Y:S01]  /*00d0*/  LDG.E R2, desc[UR4][R2.64] ;  /* 0x0000000402027981 */ /* 0x002f22000c1e1900 */
[----:B--2---:R-:W-:-:S06]  /*00e0*/  IMAD.WIDE R4, R9, 0x4, R4 ;  /* 0x0000000409047825 */ /* 0x004fcc00078e0204 */
[----:B------:R-:W4:Y:S01]  /*00f0*/  LDG.E R5, desc[UR4][R4.64] ;  /* 0x0000000404057981 */ /* 0x000f22000c1e1900 */
[----:B---3--:R-:W-:-:S04]  /*0100*/  IMAD.WIDE R6, R9, 0x4, R6 ;  /* 0x0000000409067825 */ /* 0x008fc800078e0206 */
[----:B----4-:R-:W-:-:S05]  /*0110*/  FADD R9, R2, R5 ;  /* 0x0000000502097221 */ /* 0x010fca0000000000 */
[----:B------:R-:W-:Y:S01]  /*0120*/  STG.E desc[UR4][R6.64], R9 ;  /* 0x0000000906007986 */ /* 0x000fe2000c101904 */
[----:B------:R-:W-:Y:S05]  /*0130*/  EXIT ;  /* 0x000000000000794d */ /* 0x000fea0003800000 */
.L_x_0:
[----:B------:R-:W-:-:S00]  /*0140*/  BRA `(.L_x_0) ;  /* 0xfffffffc00fc7947 */ /* 0x000fc0000383ffff */
[----:B------:R-:W-:-:S00]  /*0150*/  NOP ;  /* 0x0000000000007918 */ /* 0x000fc00000000000 */
        /* <DEDUP_REMOVED lines=10> */
.L_x_1:


//--------------------- .nv.shared.reserved.0     --------------------------
	.section	.nv.shared.reserved.0,"aw",@nobits
	.weak		__nv_reservedSMEM_offset_0_alias
	.size		__nv_reservedSMEM_offset_0_alias, 0, 64
	.other		__nv_reservedSMEM_offset_0_alias,@"STO_CUDA_RESERVED_SHARED STV_DEFAULT"
__nv_reservedSMEM_offset_0_alias:
	.zero		0
	.zero		64


//--------------------- .nv.constant0._Z12AddVectorGpuPfS_S_i --------------------------
	.section	.nv.constant0._Z12AddVectorGpuPfS_S_i,"a",@progbits
	.sectionflags	@""
	.align	4
.nv.constant0._Z12AddVectorGpuPfS_S_i:
	.zero		924


//--------------------- SYMBOLS --------------------------

	.type		.nv.reservedSmem.offset0,@object
	.size		.nv.reservedSmem.offset0,0x4
